//
// Generated by NVIDIA NVVM Compiler
//
// Compiler Build ID: CL-36424714
// Cuda compilation tools, release 13.0, V13.0.88
// Based on NVVM 20.0.0
//

.version 9.0
.target sm_100
.address_size 64

	// .globl	default_function_kernel

.visible .entry default_function_kernel(
	.param .u64 .ptr .align 1 default_function_kernel_param_0,
	.param .u64 .ptr .align 1 default_function_kernel_param_1
)
.maxntid 32
{
	.reg .pred 	%p<2>;
	.reg .b16 	%rs<2>;
	.reg .b32 	%r<5>;
	.reg .b32 	%f<2>;
	.reg .b64 	%rd<9>;

	ld.param.u64 	%rd1, [default_function_kernel_param_0];
	ld.param.u64 	%rd2, [default_function_kernel_param_1];
	cvta.to.global.u64 	%rd3, %rd1;
	cvta.to.global.u64 	%rd4, %rd2;
	mov.u32 	%r1, %ctaid.x;
	shl.b32 	%r2, %r1, 5;
	mov.u32 	%r3, %tid.x;
	or.b32  	%r4, %r2, %r3;
	cvt.u64.u32 	%rd5, %r4;
	mul.wide.u32 	%rd6, %r4, 4;
	add.s64 	%rd7, %rd4, %rd6;
	ld.global.nc.f32 	%f1, [%rd7];
	setp.nan.f32 	%p1, %f1, %f1;
	selp.u16 	%rs1, 1, 0, %p1;
	add.s64 	%rd8, %rd3, %rd5;
	st.global.u8 	[%rd8], %rs1;
	ret;

}


// ===== COMPILED SASS (sm_100) =====

	.target	sm_100

	.elftype	@"ET_EXEC"


//--------------------- .note.nv.tkinfo           --------------------------
	.section	.note.nv.tkinfo,"",@"SHT_NOTE"
	.sectionflags	@"SHF_NOTE_NV_TKINFO"
	.tkinfo
        /*0018*/ 	.word	0x00000002
        /*0030*/ 	.string	""
        /*0030*/ 	.string	"ptxas"
        /*0030*/ 	.string	"Cuda compilation tools, release 13.0, V13.0.88"
        /*0030*/ 	.string	"Build cuda_13.0.r13.0/compiler.36424714_0"
        /*0030*/ 	.string	"-arch sm_100 -m 64 "



//--------------------- .note.nv.cuinfo           --------------------------
	.section	.note.nv.cuinfo,"",@"SHT_NOTE"
	.sectionflags	@"SHF_NOTE_NV_CUINFO"
        /*0018*/ 	.short	0x0002
        /*001a*/ 	.short	0x0064
        /*001c*/ 	.short	0x0082
	.zero		2


//--------------------- .nv.info                  --------------------------
	.section	.nv.info,"",@"SHT_CUDA_INFO"
	.align	4


	//----- nvinfo : EIATTR_REGCOUNT
	.align		4
        /*0000*/ 	.byte	0x04, 0x2f
        /*0002*/ 	.short	(.L_1 - .L_0)
	.align		4
.L_0:
        /*0004*/ 	.word	index@(default_function_kernel)
        /*0008*/ 	.word	0x0000000a


	//----- nvinfo : EIATTR_FRAME_SIZE
	.align		4
.L_1:
        /*000c*/ 	.byte	0x04, 0x11
        /*000e*/ 	.short	(.L_3 - .L_2)
	.align		4
.L_2:
        /*0010*/ 	.word	index@(default_function_kernel)
        /*0014*/ 	.word	0x00000000


	//----- nvinfo : EIATTR_MIN_STACK_SIZE
	.align		4
.L_3:
        /*0018*/ 	.byte	0x04, 0x12
        /*001a*/ 	.short	(.L_5 - .L_4)
	.align		4
.L_4:
        /*001c*/ 	.word	index@(default_function_kernel)
        /*0020*/ 	.word	0x00000000
.L_5:


//--------------------- .nv.compat                --------------------------
	.section	.nv.compat,"",@"SHT_CUDA_COMPAT_INFO"
	.align	4
        /*0000*/ 	.byte	0x02, 0x09, 0x00, 0x00, 0x02, 0x02, 0x01, 0x00, 0x02, 0x05, 0x05, 0x00, 0x03, 0x07, 0x01, 0x01
        /*0010*/ 	.byte	0x02, 0x03, 0x00, 0x00, 0x02, 0x06, 0x01, 0x00, 0x04, 0x0b, 0x08, 0x00, 0x09, 0x00, 0x00, 0x00
        /*0020*/ 	.byte	0x00, 0x00, 0x00, 0x00


//--------------------- .nv.info.default_function_kernel --------------------------
	.section	.nv.info.default_function_kernel,"",@"SHT_CUDA_INFO"
	.sectionflags	@""
	.align	4


	//----- nvinfo : EIATTR_CUDA_API_VERSION
	.align		4
        /*0000*/ 	.byte	0x04, 0x37
        /*0002*/ 	.short	(.L_7 - .L_6)
.L_6:
        /*0004*/ 	.word	0x00000082


	//----- nvinfo : EIATTR_KPARAM_INFO
	.align		4
.L_7:
        /*0008*/ 	.byte	0x04, 0x17
        /*000a*/ 	.short	(.L_9 - .L_8)
.L_8:
        /*000c*/ 	.word	0x00000000
        /*0010*/ 	.short	0x0001
        /*0012*/ 	.short	0x0008
        /*0014*/ 	.byte	0x00, 0xf5, 0x21, 0x00


	//----- nvinfo : EIATTR_KPARAM_INFO
	.align		4
.L_9:
        /*0018*/ 	.byte	0x04, 0x17
        /*001a*/ 	.short	(.L_11 - .L_10)
.L_10:
        /*001c*/ 	.word	0x00000000
        /*0020*/ 	.short	0x0000
        /*0022*/ 	.short	0x0000
        /*0024*/ 	.byte	0x00, 0xf5, 0x21, 0x00


	//----- nvinfo : EIATTR_SPARSE_MMA_MASK
	.align		4
.L_11:
        /*0028*/ 	.byte	0x03, 0x50
        /*002a*/ 	.short	0x0000


	//----- nvinfo : EIATTR_MAXREG_COUNT
	.align		4
        /*002c*/ 	.byte	0x03, 0x1b
        /*002e*/ 	.short	0x00ff


	//----- nvinfo : EIATTR_MERCURY_ISA_VERSION
	.align		4
        /*0030*/ 	.byte	0x03, 0x5f
        /*0032*/ 	.short	0x0101


	//----- nvinfo : EIATTR_VRC_CTA_INIT_COUNT
	.align		4
        /*0034*/ 	.byte	0x02, 0x4a
	.zero		1
	.zero		1


	//----- nvinfo : EIATTR_EXIT_INSTR_OFFSETS
	.align		4
        /*0038*/ 	.byte	0x04, 0x1c
        /*003a*/ 	.short	(.L_13 - .L_12)


	//   ....[0]....
.L_12:
        /*003c*/ 	.word	0x000000f0


	//----- nvinfo : EIATTR_MAX_THREADS
	.align		4
.L_13:
        /*0040*/ 	.byte	0x04, 0x05
        /*0042*/ 	.short	(.L_15 - .L_14)
.L_14:
        /*0044*/ 	.word	0x00000020
        /*0048*/ 	.word	0x00000001
        /*004c*/ 	.word	0x00000001


	//----- nvinfo : EIATTR_CBANK_PARAM_SIZE
	.align		4
.L_15:
        /*0050*/ 	.byte	0x03, 0x19
        /*0052*/ 	.short	0x0010


	//----- nvinfo : EIATTR_PARAM_CBANK
	.align		4
        /*0054*/ 	.byte	0x04, 0x0a
        /*0056*/ 	.short	(.L_17 - .L_16)
	.align		4
.L_16:
        /*0058*/ 	.word	index@(.nv.constant0.default_function_kernel)
        /*005c*/ 	.short	0x0380
        /*005e*/ 	.short	0x0010


	//----- nvinfo : EIATTR_SW_WAR
	.align		4
.L_17:
        /*0060*/ 	.byte	0x04, 0x36
        /*0062*/ 	.short	(.L_19 - .L_18)
.L_18:
        /*0064*/ 	.word	0x00000008
.L_19:


//--------------------- .nv.callgraph             --------------------------
	.section	.nv.callgraph,"",@"SHT_CUDA_CALLGRAPH"
	.align	4
	.sectionentsize	8
	.align		4
        /*0000*/ 	.word	0x00000000
	.align		4
        /*0004*/ 	.word	0xffffffff
	.align		4
        /*0008*/ 	.word	0x00000000
	.align		4
        /*000c*/ 	.word	0xfffffffe
	.align		4
        /*0010*/ 	.word	0x00000000
	.align		4
        /*0014*/ 	.word	0xfffffffd
	.align		4
        /*0018*/ 	.word	0x00000000
	.align		4
        /*001c*/ 	.word	0xfffffffc


//--------------------- .text.default_function_kernel --------------------------
	.section	.text.default_function_kernel,"ax",@progbits
	.align	128
        .global         default_function_kernel
        .type           default_function_kernel,@function
        .size           default_function_kernel,(.L_x_1 - default_function_kernel)
        .other          default_function_kernel,@"STO_CUDA_ENTRY STV_DEFAULT"
default_function_kernel:
.text.default_function_kernel:
[----:B------:R-:W-:Y:S01]  /*0000*/  LDC R1, c[0x0][0x37c] ;  /* 0x0000df00ff017b82 */ /* 0x000fe20000000800 */
[----:B------:R-:W0:Y:S07]  /*0010*/  S2R R5, SR_TID.X ;  /* 0x0000000000057919 */ /* 0x000e2e0000002100 */
[----:B------:R-:W1:Y:S01]  /*0020*/  S2UR UR4, SR_CTAID.X ;  /* 0x00000000000479c3 */ /* 0x000e620000002500 */
[----:B------:R-:W2:Y:S07]  /*0030*/  LDCU.64 UR6, c[0x0][0x358] ;  /* 0x00006b00ff0677ac */ /* 0x000eae0008000a00 */
[----:B------:R-:W3:Y:S01]  /*0040*/  LDC.64 R2, c[0x0][0x388] ;  /* 0x0000e200ff027b82 */ /* 0x000ee20000000a00 */
[----:B-1----:R-:W-:-:S06]  /*0050*/  USHF.L.U32 UR4, UR4, 0x5, URZ ;  /* 0x0000000504047899 */ /* 0x002fcc00080006ff */
[----:B0-----:R-:W-:-:S05]  /*0060*/  LOP3.LUT R5, R5, UR4, RZ, 0xfc, !PT ;  /* 0x0000000405057c12 */ /* 0x001fca000f8efcff */
[----:B------:R-:W0:Y:S01]  /*0070*/  LDCU.64 UR4, c[0x0][0x380] ;  /* 0x00007000ff0477ac */ /* 0x000e220008000a00 */
[----:B---3--:R-:W-:-:S06]  /*0080*/  IMAD.WIDE.U32 R2, R5, 0x4, R2 ;  /* 0x0000000405027825 */ /* 0x008fcc00078e0002 */
[----:B--2---:R-:W2:Y:S01]  /*0090*/  LDG.E.CONSTANT R2, desc[UR6][R2.64] ;  /* 0x0000000602027981 */ /* 0x004ea2000c1e9900 */
[----:B0-----:R-:W-:-:S05]  /*00a0*/  IADD3 R4, P1, PT, R5, UR4, RZ ;  /* 0x0000000405047c10 */ /* 0x001fca000ff3e0ff */
[----:B------:R-:W-:Y:S01]  /*00b0*/  IMAD.X R5, RZ, RZ, UR5, P1 ;  /* 0x00000005ff057e24 */ /* 0x000fe200088e06ff */
[----:B--2---:R-:W-:-:S04]  /*00c0*/  FSETP.NAN.AND P0, PT, R2, R2, PT ;  /* 0x000000020200720b */ /* 0x004fc80003f08000 */
[----:B------:R-:W-:-:S05]  /*00d0*/  SEL R7, RZ, 0x1, !P0 ;  /* 0x00000001ff077807 */ /* 0x000fca0004000000 */
[----:B------:R-:W-:Y:S01]  /*00e0*/  STG.E.U8 desc[UR6][R4.64], R7 ;  /* 0x0000000704007986 */ /* 0x000fe2000c101106 */
[----:B------:R-:W-:Y:S05]  /*00f0*/  EXIT ;  /* 0x000000000000794d */ /* 0x000fea0003800000 */
.L_x_0:
[----:B------:R-:W-:-:S00]  /*0100*/  BRA `(.L_x_0) ;  /* 0xfffffffc00fc7947 */ /* 0x000fc0000383ffff */
[----:B------:R-:W-:-:S00]  /*0110*/  NOP ;  /* 0x0000000000007918 */ /* 0x000fc00000000000 */
        /* <DEDUP_REMOVED lines=14> */
.L_x_1:


//--------------------- .nv.shared.reserved.0     --------------------------
	.section	.nv.shared.reserved.0,"aw",@nobits
	.weak		__nv_reservedSMEM_offset_0_alias
	.size		__nv_reservedSMEM_offset_0_alias, 0, 64
	.other		__nv_reservedSMEM_offset_0_alias,@"STO_CUDA_RESERVED_SHARED STV_DEFAULT"
__nv_reservedSMEM_offset_0_alias:
	.zero		0
	.zero		64


//--------------------- .nv.constant0.default_function_kernel --------------------------
	.section	.nv.constant0.default_function_kernel,"a",@progbits
	.sectionflags	@""
	.align	4
.nv.constant0.default_function_kernel:
	.zero		912


//--------------------- SYMBOLS --------------------------

	.type		.nv.reservedSmem.offset0,@object
	.size		.nv.reservedSmem.offset0,0x4
